//
// Generated by NVIDIA NVVM Compiler
//
// Compiler Build ID: CL-36424714
// Cuda compilation tools, release 13.0, V13.0.88
// Based on NVVM 20.0.0
//

.version 9.0
.target sm_100
.address_size 64

	// .globl	_Z8multiplyPfS_S_

.visible .entry _Z8multiplyPfS_S_(
	.param .u64 .ptr .align 1 _Z8multiplyPfS_S__param_0,
	.param .u64 .ptr .align 1 _Z8multiplyPfS_S__param_1,
	.param .u64 .ptr .align 1 _Z8multiplyPfS_S__param_2
)
{
	.reg .b32 	%r<2>;
	.reg .b32 	%f<4>;
	.reg .b64 	%rd<11>;

	ld.param.u64 	%rd1, [_Z8multiplyPfS_S__param_0];
	ld.param.u64 	%rd2, [_Z8multiplyPfS_S__param_1];
	ld.param.u64 	%rd3, [_Z8multiplyPfS_S__param_2];
	cvta.to.global.u64 	%rd4, %rd3;
	cvta.to.global.u64 	%rd5, %rd2;
	cvta.to.global.u64 	%rd6, %rd1;
	mov.u32 	%r1, %tid.x;
	mul.wide.u32 	%rd7, %r1, 4;
	add.s64 	%rd8, %rd6, %rd7;
	ld.global.f32 	%f1, [%rd8];
	add.s64 	%rd9, %rd5, %rd7;
	ld.global.f32 	%f2, [%rd9];
	mul.f32 	%f3, %f1, %f2;
	add.s64 	%rd10, %rd4, %rd7;
	st.global.f32 	[%rd10], %f3;
	ret;

}


// ===== COMPILED SASS (sm_100) =====

	.target	sm_100

	.elftype	@"ET_EXEC"


//--------------------- .note.nv.tkinfo           --------------------------
	.section	.note.nv.tkinfo,"",@"SHT_NOTE"
	.sectionflags	@"SHF_NOTE_NV_TKINFO"
	.tkinfo
        /*0018*/ 	.word	0x00000002
        /*0030*/ 	.string	""
        /*0030*/ 	.string	"ptxas"
        /*0030*/ 	.string	"Cuda compilation tools, release 13.0, V13.0.88"
        /*0030*/ 	.string	"Build cuda_13.0.r13.0/compiler.36424714_0"
        /*0030*/ 	.string	"-arch sm_100 -m 64 "



//--------------------- .note.nv.cuinfo           --------------------------
	.section	.note.nv.cuinfo,"",@"SHT_NOTE"
	.sectionflags	@"SHF_NOTE_NV_CUINFO"
        /*0018*/ 	.short	0x0002
        /*001a*/ 	.short	0x0064
        /*001c*/ 	.short	0x0082
	.zero		2


//--------------------- .nv.info                  --------------------------
	.section	.nv.info,"",@"SHT_CUDA_INFO"
	.align	4


	//----- nvinfo : EIATTR_REGCOUNT
	.align		4
        /*0000*/ 	.byte	0x04, 0x2f
        /*0002*/ 	.short	(.L_1 - .L_0)
	.align		4
.L_0:
        /*0004*/ 	.word	index@(_Z8multiplyPfS_S_)
        /*0008*/ 	.word	0x0000000c


	//----- nvinfo : EIATTR_FRAME_SIZE
	.align		4
.L_1:
        /*000c*/ 	.byte	0x04, 0x11
        /*000e*/ 	.short	(.L_3 - .L_2)
	.align		4
.L_2:
        /*0010*/ 	.word	index@(_Z8multiplyPfS_S_)
        /*0014*/ 	.word	0x00000000


	//----- nvinfo : EIATTR_MIN_STACK_SIZE
	.align		4
.L_3:
        /*0018*/ 	.byte	0x04, 0x12
        /*001a*/ 	.short	(.L_5 - .L_4)
	.align		4
.L_4:
        /*001c*/ 	.word	index@(_Z8multiplyPfS_S_)
        /*0020*/ 	.word	0x00000000
.L_5:


//--------------------- .nv.compat                --------------------------
	.section	.nv.compat,"",@"SHT_CUDA_COMPAT_INFO"
	.align	4
        /*0000*/ 	.byte	0x02, 0x09, 0x00, 0x00, 0x02, 0x02, 0x01, 0x00, 0x02, 0x05, 0x05, 0x00, 0x03, 0x07, 0x01, 0x01
        /*0010*/ 	.byte	0x02, 0x03, 0x00, 0x00, 0x02, 0x06, 0x01, 0x00, 0x04, 0x0b, 0x08, 0x00, 0x09, 0x00, 0x00, 0x00
        /*0020*/ 	.byte	0x00, 0x00, 0x00, 0x00


//--------------------- .nv.info._Z8multiplyPfS_S_ --------------------------
	.section	.nv.info._Z8multiplyPfS_S_,"",@"SHT_CUDA_INFO"
	.sectionflags	@""
	.align	4


	//----- nvinfo : EIATTR_CUDA_API_VERSION
	.align		4
        /*0000*/ 	.byte	0x04, 0x37
        /*0002*/ 	.short	(.L_7 - .L_6)
.L_6:
        /*0004*/ 	.word	0x00000082


	//----- nvinfo : EIATTR_KPARAM_INFO
	.align		4
.L_7:
        /*0008*/ 	.byte	0x04, 0x17
        /*000a*/ 	.short	(.L_9 - .L_8)
.L_8:
        /*000c*/ 	.word	0x00000000
        /*0010*/ 	.short	0x0002
        /*0012*/ 	.short	0x0010
        /*0014*/ 	.byte	0x00, 0xf5, 0x21, 0x00


	//----- nvinfo : EIATTR_KPARAM_INFO
	.align		4
.L_9:
        /*0018*/ 	.byte	0x04, 0x17
        /*001a*/ 	.short	(.L_11 - .L_10)
.L_10:
        /*001c*/ 	.word	0x00000000
        /*0020*/ 	.short	0x0001
        /*0022*/ 	.short	0x0008
        /*0024*/ 	.byte	0x00, 0xf5, 0x21, 0x00


	//----- nvinfo : EIATTR_KPARAM_INFO
	.align		4
.L_11:
        /*0028*/ 	.byte	0x04, 0x17
        /*002a*/ 	.short	(.L_13 - .L_12)
.L_12:
        /*002c*/ 	.word	0x00000000
        /*0030*/ 	.short	0x0000
        /*0032*/ 	.short	0x0000
        /*0034*/ 	.byte	0x00, 0xf5, 0x21, 0x00


	//----- nvinfo : EIATTR_SPARSE_MMA_MASK
	.align		4
.L_13:
        /*0038*/ 	.byte	0x03, 0x50
        /*003a*/ 	.short	0x0000


	//----- nvinfo : EIATTR_MAXREG_COUNT
	.align		4
        /*003c*/ 	.byte	0x03, 0x1b
        /*003e*/ 	.short	0x00ff


	//----- nvinfo : EIATTR_MERCURY_ISA_VERSION
	.align		4
        /*0040*/ 	.byte	0x03, 0x5f
        /*0042*/ 	.short	0x0101


	//----- nvinfo : EIATTR_VRC_CTA_INIT_COUNT
	.align		4
        /*0044*/ 	.byte	0x02, 0x4a
	.zero		1
	.zero		1


	//----- nvinfo : EIATTR_EXIT_INSTR_OFFSETS
	.align		4
        /*0048*/ 	.byte	0x04, 0x1c
        /*004a*/ 	.short	(.L_15 - .L_14)


	//   ....[0]....
.L_14:
        /*004c*/ 	.word	0x000000d0


	//----- nvinfo : EIATTR_CBANK_PARAM_SIZE
	.align		4
.L_15:
        /*0050*/ 	.byte	0x03, 0x19
        /*0052*/ 	.short	0x0018


	//----- nvinfo : EIATTR_PARAM_CBANK
	.align		4
        /*0054*/ 	.byte	0x04, 0x0a
        /*0056*/ 	.short	(.L_17 - .L_16)
	.align		4
.L_16:
        /*0058*/ 	.word	index@(.nv.constant0._Z8multiplyPfS_S_)
        /*005c*/ 	.short	0x0380
        /*005e*/ 	.short	0x0018


	//----- nvinfo : EIATTR_SW_WAR
	.align		4
.L_17:
        /*0060*/ 	.byte	0x04, 0x36
        /*0062*/ 	.short	(.L_19 - .L_18)
.L_18:
        /*0064*/ 	.word	0x00000008
.L_19:


//--------------------- .nv.callgraph             --------------------------
	.section	.nv.callgraph,"",@"SHT_CUDA_CALLGRAPH"
	.align	4
	.sectionentsize	8
	.align		4
        /*0000*/ 	.word	0x00000000
	.align		4
        /*0004*/ 	.word	0xffffffff
	.align		4
        /*0008*/ 	.word	0x00000000
	.align		4
        /*000c*/ 	.word	0xfffffffe
	.align		4
        /*0010*/ 	.word	0x00000000
	.align		4
        /*0014*/ 	.word	0xfffffffd
	.align		4
        /*0018*/ 	.word	0x00000000
	.align		4
        /*001c*/ 	.word	0xfffffffc


//--------------------- .text._Z8multiplyPfS_S_   --------------------------
	.section	.text._Z8multiplyPfS_S_,"ax",@progbits
	.align	128
        .global         _Z8multiplyPfS_S_
        .type           _Z8multiplyPfS_S_,@function
        .size           _Z8multiplyPfS_S_,(.L_x_1 - _Z8multiplyPfS_S_)
        .other          _Z8multiplyPfS_S_,@"STO_CUDA_ENTRY STV_DEFAULT"
_Z8multiplyPfS_S_:
.text._Z8multiplyPfS_S_:
[----:B------:R-:W-:Y:S01]  /*0000*/  LDC R1, c[0x0][0x37c] ;  /* 0x0000df00ff017b82 */ /* 0x000fe20000000800 */
[----:B------:R-:W0:Y:S07]  /*0010*/  S2R R9, SR_TID.X ;  /* 0x0000000000097919 */ /* 0x000e2e0000002100 */
[----:B------:R-:W0:Y:S01]  /*0020*/  LDC.64 R2, c[0x0][0x380] ;  /* 0x0000e000ff027b82 */ /* 0x000e220000000a00 */
[----:B------:R-:W1:Y:S07]  /*0030*/  LDCU.64 UR4, c[0x0][0x358] ;  /* 0x00006b00ff0477ac */ /* 0x000e6e0008000a00 */
[----:B------:R-:W2:Y:S08]  /*0040*/  LDC.64 R4, c[0x0][0x388] ;  /* 0x0000e200ff047b82 */ /* 0x000eb00000000a00 */
[----:B------:R-:W3:Y:S01]  /*0050*/  LDC.64 R6, c[0x0][0x390] ;  /* 0x0000e400ff067b82 */ /* 0x000ee20000000a00 */
[----:B0-----:R-:W-:-:S04]  /*0060*/  IMAD.WIDE.U32 R2, R9, 0x4, R2 ;  /* 0x0000000409027825 */ /* 0x001fc800078e0002 */
[C---:B--2---:R-:W-:Y:S02]  /*0070*/  IMAD.WIDE.U32 R4, R9.reuse, 0x4, R4 ;  /* 0x0000000409047825 */ /* 0x044fe400078e0004 */
[----:B-1----:R-:W2:Y:S04]  /*0080*/  LDG.E R2, desc[UR4][R2.64] ;  /* 0x0000000402027981 */ /* 0x002ea8000c1e1900 */
[----:B------:R-:W2:Y:S01]  /*0090*/  LDG.E R5, desc[UR4][R4.64] ;  /* 0x0000000404057981 */ /* 0x000ea2000c1e1900 */
[----:B---3--:R-:W-:-:S04]  /*00a0*/  IMAD.WIDE.U32 R6, R9, 0x4, R6 ;  /* 0x0000000409067825 */ /* 0x008fc800078e0006 */
[----:B--2---:R-:W-:-:S05]  /*00b0*/  FMUL R9, R2, R5 ;  /* 0x0000000502097220 */ /* 0x004fca0000400000 */
[----:B------:R-:W-:Y:S01]  /*00c0*/  STG.E desc[UR4][R6.64], R9 ;  /* 0x0000000906007986 */ /* 0x000fe2000c101904 */
[----:B------:R-:W-:Y:S05]  /*00d0*/  EXIT ;  /* 0x000000000000794d */ /* 0x000fea0003800000 */
.L_x_0:
[----:B------:R-:W-:-:S00]  /*00e0*/  BRA `(.L_x_0) ;  /* 0xfffffffc00fc7947 */ /* 0x000fc0000383ffff */
[----:B------:R-:W-:-:S00]  /*00f0*/  NOP ;  /* 0x0000000000007918 */ /* 0x000fc00000000000 */
        /* <DEDUP_REMOVED lines=8> */
.L_x_1:


//--------------------- .nv.shared.reserved.0     --------------------------
	.section	.nv.shared.reserved.0,"aw",@nobits
	.weak		__nv_reservedSMEM_offset_0_alias
	.size		__nv_reservedSMEM_offset_0_alias, 0, 64
	.other		__nv_reservedSMEM_offset_0_alias,@"STO_CUDA_RESERVED_SHARED STV_DEFAULT"
__nv_reservedSMEM_offset_0_alias:
	.zero		0
	.zero		64


//--------------------- .nv.constant0._Z8multiplyPfS_S_ --------------------------
	.section	.nv.constant0._Z8multiplyPfS_S_,"a",@progbits
	.sectionflags	@""
	.align	4
.nv.constant0._Z8multiplyPfS_S_:
	.zero		920


//--------------------- SYMBOLS --------------------------

	.type		.nv.reservedSmem.offset0,@object
	.size		.nv.reservedSmem.offset0,0x4
